	.headerflags	@"EF_CUDA_TEXMODE_UNIFIED EF_CUDA_64BIT_ADDRESS EF_CUDA_ACCELERATORS EF_CUDA_SM90 EF_CUDA_VIRTUAL_SM(EF_CUDA_SM90)"
	.elftype	@"ET_EXEC"


//--------------------- .nv.info                  --------------------------
	.section	.nv.info,"",@"SHT_CUDA_INFO"
	.align	4


	//----- nvinfo : EIATTR_REGCOUNT
	.align		4
        /*0000*/ 	.byte	0x04, 0x2f
        /*0002*/ 	.short	(.L_1 - .L_0)
	.align		4
.L_0:
        /*0004*/ 	.word	index@(triton_poi_fused_convolution_relu_12)
        /*0008*/ 	.word	0x0000000c


	//----- nvinfo : EIATTR_MIN_STACK_SIZE
	.align		4
.L_1:
        /*000c*/ 	.byte	0x04, 0x12
        /*000e*/ 	.short	(.L_3 - .L_2)
	.align		4
.L_2:
        /*0010*/ 	.word	index@(triton_poi_fused_convolution_relu_12)
        /*0014*/ 	.word	0x00000000


	//----- nvinfo : EIATTR_FRAME_SIZE
	.align		4
.L_3:
        /*0018*/ 	.byte	0x04, 0x11
        /*001a*/ 	.short	(.L_5 - .L_4)
	.align		4
.L_4:
        /*001c*/ 	.word	index@(triton_poi_fused_convolution_relu_12)
        /*0020*/ 	.word	0x00000000


	//----- nvinfo : EIATTR_MIN_STACK_SIZE
	.align		4
.L_5:
        /*0024*/ 	.byte	0x04, 0x12
        /*0026*/ 	.short	(.L_7 - .L_6)
	.align		4
.L_6:
        /*0028*/ 	.word	index@(triton_poi_fused_convolution_relu_12)
        /*002c*/ 	.word	0x00000000
.L_7:


//--------------------- .nv.info.triton_poi_fused_convolution_relu_12 --------------------------
	.section	.nv.info.triton_poi_fused_convolution_relu_12,"",@"SHT_CUDA_INFO"
	.sectionflags	@""
	.align	4


	//----- nvinfo : EIATTR_CUDA_API_VERSION
	.align		4
        /*0000*/ 	.byte	0x04, 0x37
        /*0002*/ 	.short	(.L_9 - .L_8)
.L_8:
        /*0004*/ 	.word	0x0000007c


	//----- nvinfo : EIATTR_KPARAM_INFO
	.align		4
.L_9:
        /*0008*/ 	.byte	0x04, 0x17
        /*000a*/ 	.short	(.L_11 - .L_10)
.L_10:
        /*000c*/ 	.word	0x00000000
        /*0010*/ 	.short	0x0002
        /*0012*/ 	.short	0x0010
        /*0014*/ 	.byte	0x00, 0xf0, 0x11, 0x00


	//----- nvinfo : EIATTR_KPARAM_INFO
	.align		4
.L_11:
        /*0018*/ 	.byte	0x04, 0x17
        /*001a*/ 	.short	(.L_13 - .L_12)
.L_12:
        /*001c*/ 	.word	0x00000000
        /*0020*/ 	.short	0x0001
        /*0022*/ 	.short	0x0008
        /*0024*/ 	.byte	0x00, 0xf4, 0x21, 0x00


	//----- nvinfo : EIATTR_KPARAM_INFO
	.align		4
.L_13:
        /*0028*/ 	.byte	0x04, 0x17
        /*002a*/ 	.short	(.L_15 - .L_14)
.L_14:
        /*002c*/ 	.word	0x00000000
        /*0030*/ 	.short	0x0000
        /*0032*/ 	.short	0x0000
        /*0034*/ 	.byte	0x00, 0xf4, 0x21, 0x00


	//----- nvinfo : EIATTR_SPARSE_MMA_MASK
	.align		4
.L_15:
        /*0038*/ 	.byte	0x03, 0x50
        /*003a*/ 	.short	0x0000


	//----- nvinfo : EIATTR_MAXREG_COUNT
	.align		4
        /*003c*/ 	.byte	0x03, 0x1b
        /*003e*/ 	.short	0x00ff


	//----- nvinfo : EIATTR_EXIT_INSTR_OFFSETS
	.align		4
        /*0040*/ 	.byte	0x04, 0x1c
        /*0042*/ 	.short	(.L_17 - .L_16)


	//   ....[0]....
.L_16:
        /*0044*/ 	.word	0x00000180


	//----- nvinfo : EIATTR_REQNTID
	.align		4
.L_17:
        /*0048*/ 	.byte	0x04, 0x10
        /*004a*/ 	.short	(.L_19 - .L_18)
.L_18:
        /*004c*/ 	.word	0x00000080
        /*0050*/ 	.word	0x00000001
        /*0054*/ 	.word	0x00000001


	//----- nvinfo : EIATTR_CBANK_PARAM_SIZE
	.align		4
.L_19:
        /*0058*/ 	.byte	0x03, 0x19
        /*005a*/ 	.short	0x0014


	//----- nvinfo : EIATTR_PARAM_CBANK
	.align		4
        /*005c*/ 	.byte	0x04, 0x0a
        /*005e*/ 	.short	(.L_21 - .L_20)
	.align		4
.L_20:
        /*0060*/ 	.word	index@(.nv.constant0.triton_poi_fused_convolution_relu_12)
        /*0064*/ 	.short	0x0210
        /*0066*/ 	.short	0x0014


	//----- nvinfo : EIATTR_SW_WAR
	.align		4
.L_21:
        /*0068*/ 	.byte	0x04, 0x36
        /*006a*/ 	.short	(.L_23 - .L_22)
.L_22:
        /*006c*/ 	.word	0x00000008
.L_23:


//--------------------- .nv.callgraph             --------------------------
	.section	.nv.callgraph,"",@"SHT_CUDA_CALLGRAPH"
	.align	4
	.sectionentsize	8
	.align		4
        /*0000*/ 	.word	0x00000000
	.align		4
        /*0004*/ 	.word	0xffffffff
	.align		4
        /*0008*/ 	.word	0x00000000
	.align		4
        /*000c*/ 	.word	0xfffffffe
	.align		4
        /*0010*/ 	.word	0x00000000
	.align		4
        /*0014*/ 	.word	0xfffffffd
	.align		4
        /*0018*/ 	.word	0x00000000
	.align		4
        /*001c*/ 	.word	0xfffffffc


//--------------------- .text.triton_poi_fused_convolution_relu_12 --------------------------
	.section	.text.triton_poi_fused_convolution_relu_12,"ax",@progbits
	.align	128
        .global         triton_poi_fused_convolution_relu_12
        .type           triton_poi_fused_convolution_relu_12,@function
        .size           triton_poi_fused_convolution_relu_12,(.L_x_1 - triton_poi_fused_convolution_relu_12)
        .other          triton_poi_fused_convolution_relu_12,@"STO_CUDA_ENTRY STV_DEFAULT"
triton_poi_fused_convolution_relu_12:
.text.triton_poi_fused_convolution_relu_12:
[----:B------:R-:W-:Y:S01]  /*0000*/  LDC R1, c[0x0][0x28] ;  /* 0x00000a00ff017b82 */ /* 0x000fe20000000800 */
[----:B------:R-:W1:Y:S07]  /*0010*/  S2R R0, SR_TID.X ;  /* 0x0000000000007919 */ /* 0x000e6e0000002100 */
[----:B------:R-:W2:Y:S01]  /*0020*/  LDC.64 R4, c[0x0][0x218] ;  /* 0x00008600ff047b82 */ /* 0x000ea20000000a00 */
[----:B------:R-:W-:Y:S01]  /*0030*/  ULDC.64 UR4, c[0x0][0x208] ;  /* 0x0000820000047ab9 */ /* 0x000fe20000000a00 */
[----:B------:R-:W3:Y:S01]  /*0040*/  S2R R7, SR_CTAID.X ;  /* 0x0000000000077919 */ /* 0x000ee20000002500 */
[----:B-1----:R-:W-:-:S02]  /*0050*/  LOP3.LUT R0, R0, 0x7f, RZ, 0xc0, !PT ;  /* 0x0000007f00007812 */ /* 0x002fc400078ec0ff */
[----:B---3--:R-:W-:-:S03]  /*0060*/  SHF.R.S32.HI R2, RZ, 0x18, R7 ;  /* 0x00000018ff027819 */ /* 0x008fc60000011407 */
[----:B------:R-:W-:Y:S01]  /*0070*/  IMAD R7, R7, 0x80, R0 ;  /* 0x0000008007077824 */ /* 0x000fe200078e0200 */
[----:B------:R-:W-:Y:S02]  /*0080*/  SGXT R0, R2, 0x1 ;  /* 0x000000010200781a */ /* 0x000fe40000000200 */
[----:B------:R-:W1:Y:S02]  /*0090*/  LDC.64 R2, c[0x0][0x210] ;  /* 0x00008400ff027b82 */ /* 0x000e640000000a00 */
[----:B------:R-:W-:-:S04]  /*00a0*/  LEA.HI R0, R0, R7, RZ, 0x2 ;  /* 0x0000000700007211 */ /* 0x000fc800078f10ff */
[--C-:B------:R-:W-:Y:S02]  /*00b0*/  SHF.R.S32.HI R6, RZ, 0x2, R0.reuse ;  /* 0x00000002ff067819 */ /* 0x100fe40000011400 */
[----:B------:R-:W-:-:S04]  /*00c0*/  SHF.R.S32.HI R9, RZ, 0x1f, R0 ;  /* 0x0000001fff097819 */ /* 0x000fc80000011400 */
[----:B------:R-:W-:-:S04]  /*00d0*/  LEA.HI R9, R9, R6, RZ, 0x9 ;  /* 0x0000000609097211 */ /* 0x000fc800078f48ff */
[----:B------:R-:W-:-:S05]  /*00e0*/  LOP3.LUT R9, R9, 0xfffffe00, RZ, 0xc0, !PT ;  /* 0xfffffe0009097812 */ /* 0x000fca00078ec0ff */
[----:B------:R-:W-:Y:S02]  /*00f0*/  IMAD.IADD R9, R6, 0x1, -R9 ;  /* 0x0000000106097824 */ /* 0x000fe400078e0a09 */
[----:B-1----:R-:W-:-:S04]  /*0100*/  IMAD.WIDE R2, R7, 0x4, R2 ;  /* 0x0000000407027825 */ /* 0x002fc800078e0202 */
[----:B--2---:R-:W-:Y:S01]  /*0110*/  IMAD.WIDE R4, R9, 0x4, R4 ;  /* 0x0000000409047825 */ /* 0x004fe200078e0204 */
[----:B------:R-:W2:Y:S05]  /*0120*/  LDG.E R0, desc[UR4][R2.64] ;  /* 0x0000000402007981 */ /* 0x000eaa000c1e1900 */
[----:B------:R-:W2:Y:S02]  /*0130*/  LDG.E.EL R5, desc[UR4][R4.64] ;  /* 0x0000000404057981 */ /* 0x000ea4000c2e1900 */
[C---:B--2---:R-:W-:Y:S01]  /*0140*/  FADD R6, R0.reuse, R5 ;  /* 0x0000000500067221 */ /* 0x044fe20000000000 */
[----:B------:R-:W-:-:S04]  /*0150*/  FSETP.GEU.AND P0, PT, R0, -R5, PT ;  /* 0x800000050000720b */ /* 0x000fc80003f0e000 */
[----:B------:R-:W-:-:S05]  /*0160*/  FSEL R7, R6, RZ, P0 ;  /* 0x000000ff06077208 */ /* 0x000fca0000000000 */
[----:B------:R-:W-:Y:S01]  /*0170*/  STG.E desc[UR4][R2.64], R7 ;  /* 0x0000000702007986 */ /* 0x000fe2000c101904 */
[----:B------:R-:W-:Y:S05]  /*0180*/  EXIT ;  /* 0x000000000000794d */ /* 0x000fea0003800000 */
.L_x_0:
[----:B------:R-:W-:-:S00]  /*0190*/  BRA `(.L_x_0) ;  /* 0xfffffffc00fc7947 */ /* 0x000fc0000383ffff */
[----:B------:R-:W-:-:S00]  /*01a0*/  NOP ;  /* 0x0000000000007918 */ /* 0x000fc00000000000 */
        /* <DEDUP_REMOVED lines=13> */
.L_x_1:


//--------------------- .nv.constant0.triton_poi_fused_convolution_relu_12 --------------------------
	.section	.nv.constant0.triton_poi_fused_convolution_relu_12,"a",@progbits
	.sectionflags	@""
	.align	4
.nv.constant0.triton_poi_fused_convolution_relu_12:
	.zero		548
